//
// Generated by NVIDIA NVVM Compiler
//
// Compiler Build ID: CL-36424714
// Cuda compilation tools, release 13.0, V13.0.88
// Based on NVVM 20.0.0
//

.version 9.0
.target sm_100
.address_size 64

	// .globl	_Z3calIfEvPT_S1_

.visible .entry _Z3calIfEvPT_S1_(
	.param .u64 .ptr .align 1 _Z3calIfEvPT_S1__param_0,
	.param .u64 .ptr .align 1 _Z3calIfEvPT_S1__param_1
)
{
	.reg .b32 	%r<5>;
	.reg .b32 	%f<3>;
	.reg .b64 	%rd<8>;

	ld.param.u64 	%rd1, [_Z3calIfEvPT_S1__param_0];
	ld.param.u64 	%rd2, [_Z3calIfEvPT_S1__param_1];
	cvta.to.global.u64 	%rd3, %rd2;
	cvta.to.global.u64 	%rd4, %rd1;
	mov.u32 	%r1, %ctaid.x;
	mov.u32 	%r2, %ntid.x;
	mov.u32 	%r3, %tid.x;
	mad.lo.s32 	%r4, %r1, %r2, %r3;
	mul.wide.s32 	%rd5, %r4, 4;
	add.s64 	%rd6, %rd4, %rd5;
	ld.global.f32 	%f1, [%rd6];
	mul.f32 	%f2, %f1, 0f40400000;
	add.s64 	%rd7, %rd3, %rd5;
	st.global.f32 	[%rd7], %f2;
	ret;

}


// ===== COMPILED SASS (sm_100) =====

	.target	sm_100

	.elftype	@"ET_EXEC"


//--------------------- .note.nv.tkinfo           --------------------------
	.section	.note.nv.tkinfo,"",@"SHT_NOTE"
	.sectionflags	@"SHF_NOTE_NV_TKINFO"
	.tkinfo
        /*0018*/ 	.word	0x00000002
        /*0030*/ 	.string	""
        /*0030*/ 	.string	"ptxas"
        /*0030*/ 	.string	"Cuda compilation tools, release 13.0, V13.0.88"
        /*0030*/ 	.string	"Build cuda_13.0.r13.0/compiler.36424714_0"
        /*0030*/ 	.string	"-arch sm_100 -m 64 "



//--------------------- .note.nv.cuinfo           --------------------------
	.section	.note.nv.cuinfo,"",@"SHT_NOTE"
	.sectionflags	@"SHF_NOTE_NV_CUINFO"
        /*0018*/ 	.short	0x0002
        /*001a*/ 	.short	0x0064
        /*001c*/ 	.short	0x0082
	.zero		2


//--------------------- .nv.info                  --------------------------
	.section	.nv.info,"",@"SHT_CUDA_INFO"
	.align	4


	//----- nvinfo : EIATTR_REGCOUNT
	.align		4
        /*0000*/ 	.byte	0x04, 0x2f
        /*0002*/ 	.short	(.L_1 - .L_0)
	.align		4
.L_0:
        /*0004*/ 	.word	index@(_Z3calIfEvPT_S1_)
        /*0008*/ 	.word	0x0000000a


	//----- nvinfo : EIATTR_FRAME_SIZE
	.align		4
.L_1:
        /*000c*/ 	.byte	0x04, 0x11
        /*000e*/ 	.short	(.L_3 - .L_2)
	.align		4
.L_2:
        /*0010*/ 	.word	index@(_Z3calIfEvPT_S1_)
        /*0014*/ 	.word	0x00000000


	//----- nvinfo : EIATTR_MIN_STACK_SIZE
	.align		4
.L_3:
        /*0018*/ 	.byte	0x04, 0x12
        /*001a*/ 	.short	(.L_5 - .L_4)
	.align		4
.L_4:
        /*001c*/ 	.word	index@(_Z3calIfEvPT_S1_)
        /*0020*/ 	.word	0x00000000
.L_5:


//--------------------- .nv.compat                --------------------------
	.section	.nv.compat,"",@"SHT_CUDA_COMPAT_INFO"
	.align	4
        /*0000*/ 	.byte	0x02, 0x09, 0x00, 0x00, 0x02, 0x02, 0x01, 0x00, 0x02, 0x05, 0x05, 0x00, 0x03, 0x07, 0x01, 0x01
        /*0010*/ 	.byte	0x02, 0x03, 0x00, 0x00, 0x02, 0x06, 0x01, 0x00, 0x04, 0x0b, 0x08, 0x00, 0x09, 0x00, 0x00, 0x00
        /*0020*/ 	.byte	0x00, 0x00, 0x00, 0x00


//--------------------- .nv.info._Z3calIfEvPT_S1_ --------------------------
	.section	.nv.info._Z3calIfEvPT_S1_,"",@"SHT_CUDA_INFO"
	.sectionflags	@""
	.align	4


	//----- nvinfo : EIATTR_CUDA_API_VERSION
	.align		4
        /*0000*/ 	.byte	0x04, 0x37
        /*0002*/ 	.short	(.L_7 - .L_6)
.L_6:
        /*0004*/ 	.word	0x00000082


	//----- nvinfo : EIATTR_KPARAM_INFO
	.align		4
.L_7:
        /*0008*/ 	.byte	0x04, 0x17
        /*000a*/ 	.short	(.L_9 - .L_8)
.L_8:
        /*000c*/ 	.word	0x00000000
        /*0010*/ 	.short	0x0001
        /*0012*/ 	.short	0x0008
        /*0014*/ 	.byte	0x00, 0xf5, 0x21, 0x00


	//----- nvinfo : EIATTR_KPARAM_INFO
	.align		4
.L_9:
        /*0018*/ 	.byte	0x04, 0x17
        /*001a*/ 	.short	(.L_11 - .L_10)
.L_10:
        /*001c*/ 	.word	0x00000000
        /*0020*/ 	.short	0x0000
        /*0022*/ 	.short	0x0000
        /*0024*/ 	.byte	0x00, 0xf5, 0x21, 0x00


	//----- nvinfo : EIATTR_SPARSE_MMA_MASK
	.align		4
.L_11:
        /*0028*/ 	.byte	0x03, 0x50
        /*002a*/ 	.short	0x0000


	//----- nvinfo : EIATTR_MAXREG_COUNT
	.align		4
        /*002c*/ 	.byte	0x03, 0x1b
        /*002e*/ 	.short	0x00ff


	//----- nvinfo : EIATTR_MERCURY_ISA_VERSION
	.align		4
        /*0030*/ 	.byte	0x03, 0x5f
        /*0032*/ 	.short	0x0101


	//----- nvinfo : EIATTR_VRC_CTA_INIT_COUNT
	.align		4
        /*0034*/ 	.byte	0x02, 0x4a
	.zero		1
	.zero		1


	//----- nvinfo : EIATTR_EXIT_INSTR_OFFSETS
	.align		4
        /*0038*/ 	.byte	0x04, 0x1c
        /*003a*/ 	.short	(.L_13 - .L_12)


	//   ....[0]....
.L_12:
        /*003c*/ 	.word	0x000000d0


	//----- nvinfo : EIATTR_CBANK_PARAM_SIZE
	.align		4
.L_13:
        /*0040*/ 	.byte	0x03, 0x19
        /*0042*/ 	.short	0x0010


	//----- nvinfo : EIATTR_PARAM_CBANK
	.align		4
        /*0044*/ 	.byte	0x04, 0x0a
        /*0046*/ 	.short	(.L_15 - .L_14)
	.align		4
.L_14:
        /*0048*/ 	.word	index@(.nv.constant0._Z3calIfEvPT_S1_)
        /*004c*/ 	.short	0x0380
        /*004e*/ 	.short	0x0010


	//----- nvinfo : EIATTR_SW_WAR
	.align		4
.L_15:
        /*0050*/ 	.byte	0x04, 0x36
        /*0052*/ 	.short	(.L_17 - .L_16)
.L_16:
        /*0054*/ 	.word	0x00000008
.L_17:


//--------------------- .nv.callgraph             --------------------------
	.section	.nv.callgraph,"",@"SHT_CUDA_CALLGRAPH"
	.align	4
	.sectionentsize	8
	.align		4
        /*0000*/ 	.word	0x00000000
	.align		4
        /*0004*/ 	.word	0xffffffff
	.align		4
        /*0008*/ 	.word	0x00000000
	.align		4
        /*000c*/ 	.word	0xfffffffe
	.align		4
        /*0010*/ 	.word	0x00000000
	.align		4
        /*0014*/ 	.word	0xfffffffd
	.align		4
        /*0018*/ 	.word	0x00000000
	.align		4
        /*001c*/ 	.word	0xfffffffc


//--------------------- .text._Z3calIfEvPT_S1_    --------------------------
	.section	.text._Z3calIfEvPT_S1_,"ax",@progbits
	.align	128
        .global         _Z3calIfEvPT_S1_
        .type           _Z3calIfEvPT_S1_,@function
        .size           _Z3calIfEvPT_S1_,(.L_x_1 - _Z3calIfEvPT_S1_)
        .other          _Z3calIfEvPT_S1_,@"STO_CUDA_ENTRY STV_DEFAULT"
_Z3calIfEvPT_S1_:
.text._Z3calIfEvPT_S1_:
[----:B------:R-:W-:Y:S01]  /*0000*/  LDC R1, c[0x0][0x37c] ;  /* 0x0000df00ff017b82 */ /* 0x000fe20000000800 */
[----:B------:R-:W0:Y:S07]  /*0010*/  S2R R0, SR_TID.X ;  /* 0x0000000000007919 */ /* 0x000e2e0000002100 */
[----:B------:R-:W0:Y:S01]  /*0020*/  S2UR UR6, SR_CTAID.X ;  /* 0x00000000000679c3 */ /* 0x000e220000002500 */
[----:B------:R-:W1:Y:S07]  /*0030*/  LDCU.64 UR4, c[0x0][0x358] ;  /* 0x00006b00ff0477ac */ /* 0x000e6e0008000a00 */
[----:B------:R-:W0:Y:S08]  /*0040*/  LDC R7, c[0x0][0x360] ;  /* 0x0000d800ff077b82 */ /* 0x000e300000000800 */
[----:B------:R-:W2:Y:S08]  /*0050*/  LDC.64 R2, c[0x0][0x380] ;  /* 0x0000e000ff027b82 */ /* 0x000eb00000000a00 */
[----:B------:R-:W3:Y:S01]  /*0060*/  LDC.64 R4, c[0x0][0x388] ;  /* 0x0000e200ff047b82 */ /* 0x000ee20000000a00 */
[----:B0-----:R-:W-:-:S04]  /*0070*/  IMAD R7, R7, UR6, R0 ;  /* 0x0000000607077c24 */ /* 0x001fc8000f8e0200 */
[----:B--2---:R-:W-:-:S06]  /*0080*/  IMAD.WIDE R2, R7, 0x4, R2 ;  /* 0x0000000407027825 */ /* 0x004fcc00078e0202 */
[----:B-1----:R-:W2:Y:S01]  /*0090*/  LDG.E R2, desc[UR4][R2.64] ;  /* 0x0000000402027981 */ /* 0x002ea2000c1e1900 */
[----:B---3--:R-:W-:-:S04]  /*00a0*/  IMAD.WIDE R4, R7, 0x4, R4 ;  /* 0x0000000407047825 */ /* 0x008fc800078e0204 */
[----:B--2---:R-:W-:-:S05]  /*00b0*/  FMUL R7, R2, 3 ;  /* 0x4040000002077820 */ /* 0x004fca0000400000 */
[----:B------:R-:W-:Y:S01]  /*00c0*/  STG.E desc[UR4][R4.64], R7 ;  /* 0x0000000704007986 */ /* 0x000fe2000c101904 */
[----:B------:R-:W-:Y:S05]  /*00d0*/  EXIT ;  /* 0x000000000000794d */ /* 0x000fea0003800000 */
.L_x_0:
[----:B------:R-:W-:-:S00]  /*00e0*/  BRA `(.L_x_0) ;  /* 0xfffffffc00fc7947 */ /* 0x000fc0000383ffff */
[----:B------:R-:W-:-:S00]  /*00f0*/  NOP ;  /* 0x0000000000007918 */ /* 0x000fc00000000000 */
        /* <DEDUP_REMOVED lines=8> */
.L_x_1:


//--------------------- .nv.shared.reserved.0     --------------------------
	.section	.nv.shared.reserved.0,"aw",@nobits
	.weak		__nv_reservedSMEM_offset_0_alias
	.size		__nv_reservedSMEM_offset_0_alias, 0, 64
	.other		__nv_reservedSMEM_offset_0_alias,@"STO_CUDA_RESERVED_SHARED STV_DEFAULT"
__nv_reservedSMEM_offset_0_alias:
	.zero		0
	.zero		64


//--------------------- .nv.constant0._Z3calIfEvPT_S1_ --------------------------
	.section	.nv.constant0._Z3calIfEvPT_S1_,"a",@progbits
	.sectionflags	@""
	.align	4
.nv.constant0._Z3calIfEvPT_S1_:
	.zero		912


//--------------------- SYMBOLS --------------------------

	.type		.nv.reservedSmem.offset0,@object
	.size		.nv.reservedSmem.offset0,0x4
